//
// Generated by NVIDIA NVVM Compiler
//
// Compiler Build ID: CL-36424714
// Cuda compilation tools, release 13.0, V13.0.88
// Based on NVVM 20.0.0
//

.version 9.0
.target sm_100
.address_size 64

	// .globl	_ZN3cub18CUB_300001_SM_10006detail11EmptyKernelIvEEvv
.global .align 4 .b8 precalc_xorwow_matrix[102400];
.global .align 4 .b8 precalc_xorwow_offset_matrix[102400];
.global .align 4 .b8 mrg32k3aM1[2304];
.global .align 4 .b8 mrg32k3aM2[2304];
.global .align 4 .b8 mrg32k3aM1SubSeq[2016];
.global .align 4 .b8 mrg32k3aM2SubSeq[2016];
.global .align 4 .b8 mrg32k3aM1Seq[2304];
.global .align 4 .b8 mrg32k3aM2Seq[2304];
.const .align 8 .b8 __cr_lgamma_table[72];
.global .align 1 .b8 _ZN41_INTERNAL_07344609_4_k_cu_b162386f_1859704cuda3std3__45__cpo5beginE[1];
.global .align 1 .b8 _ZN41_INTERNAL_07344609_4_k_cu_b162386f_1859704cuda3std3__45__cpo3endE[1];
.global .align 1 .b8 _ZN41_INTERNAL_07344609_4_k_cu_b162386f_1859704cuda3std3__45__cpo6cbeginE[1];
.global .align 1 .b8 _ZN41_INTERNAL_07344609_4_k_cu_b162386f_1859704cuda3std3__45__cpo4cendE[1];
.global .align 1 .b8 _ZN41_INTERNAL_07344609_4_k_cu_b162386f_1859704cuda3std3__45__cpo6rbeginE[1];
.global .align 1 .b8 _ZN41_INTERNAL_07344609_4_k_cu_b162386f_1859704cuda3std3__45__cpo4rendE[1];
.global .align 1 .b8 _ZN41_INTERNAL_07344609_4_k_cu_b162386f_1859704cuda3std3__45__cpo7crbeginE[1];
.global .align 1 .b8 _ZN41_INTERNAL_07344609_4_k_cu_b162386f_1859704cuda3std3__45__cpo5crendE[1];
.global .align 1 .b8 _ZN41_INTERNAL_07344609_4_k_cu_b162386f_1859704cuda3std3__443_GLOBAL__N__07344609_4_k_cu_b162386f_1859706ignoreE[1];
.global .align 1 .b8 _ZN41_INTERNAL_07344609_4_k_cu_b162386f_1859704cuda3std3__419piecewise_constructE[1];
.global .align 1 .b8 _ZN41_INTERNAL_07344609_4_k_cu_b162386f_1859704cuda3std3__48in_placeE[1];
.global .align 1 .b8 _ZN41_INTERNAL_07344609_4_k_cu_b162386f_1859704cuda3std3__420unreachable_sentinelE[1];
.global .align 1 .b8 _ZN41_INTERNAL_07344609_4_k_cu_b162386f_1859704cuda3std3__47nulloptE[1];
.global .align 1 .b8 _ZN41_INTERNAL_07344609_4_k_cu_b162386f_1859704cuda3std3__48unexpectE[1];
.global .align 1 .b8 _ZN41_INTERNAL_07344609_4_k_cu_b162386f_1859704cuda3std6ranges3__45__cpo4swapE[1];
.global .align 1 .b8 _ZN41_INTERNAL_07344609_4_k_cu_b162386f_1859704cuda3std6ranges3__45__cpo9iter_moveE[1];
.global .align 1 .b8 _ZN41_INTERNAL_07344609_4_k_cu_b162386f_1859704cuda3std6ranges3__45__cpo5beginE[1];
.global .align 1 .b8 _ZN41_INTERNAL_07344609_4_k_cu_b162386f_1859704cuda3std6ranges3__45__cpo3endE[1];
.global .align 1 .b8 _ZN41_INTERNAL_07344609_4_k_cu_b162386f_1859704cuda3std6ranges3__45__cpo6cbeginE[1];
.global .align 1 .b8 _ZN41_INTERNAL_07344609_4_k_cu_b162386f_1859704cuda3std6ranges3__45__cpo4cendE[1];
.global .align 1 .b8 _ZN41_INTERNAL_07344609_4_k_cu_b162386f_1859704cuda3std6ranges3__45__cpo7advanceE[1];
.global .align 1 .b8 _ZN41_INTERNAL_07344609_4_k_cu_b162386f_1859704cuda3std6ranges3__45__cpo9iter_swapE[1];
.global .align 1 .b8 _ZN41_INTERNAL_07344609_4_k_cu_b162386f_1859704cuda3std6ranges3__45__cpo4nextE[1];
.global .align 1 .b8 _ZN41_INTERNAL_07344609_4_k_cu_b162386f_1859704cuda3std6ranges3__45__cpo4prevE[1];
.global .align 1 .b8 _ZN41_INTERNAL_07344609_4_k_cu_b162386f_1859704cuda3std6ranges3__45__cpo4dataE[1];
.global .align 1 .b8 _ZN41_INTERNAL_07344609_4_k_cu_b162386f_1859704cuda3std6ranges3__45__cpo5cdataE[1];
.global .align 1 .b8 _ZN41_INTERNAL_07344609_4_k_cu_b162386f_1859704cuda3std6ranges3__45__cpo4sizeE[1];
.global .align 1 .b8 _ZN41_INTERNAL_07344609_4_k_cu_b162386f_1859704cuda3std6ranges3__45__cpo5ssizeE[1];
.global .align 1 .b8 _ZN41_INTERNAL_07344609_4_k_cu_b162386f_1859704cuda3std6ranges3__45__cpo8distanceE[1];
.global .align 1 .b8 _ZN41_INTERNAL_07344609_4_k_cu_b162386f_1859706thrust24THRUST_300001_SM_1000_NS8cuda_cub3parE[1];
.global .align 1 .b8 _ZN41_INTERNAL_07344609_4_k_cu_b162386f_1859706thrust24THRUST_300001_SM_1000_NS8cuda_cub10par_nosyncE[1];
.global .align 1 .b8 _ZN41_INTERNAL_07344609_4_k_cu_b162386f_1859706thrust24THRUST_300001_SM_1000_NS6system6detail10sequential3seqE[1];
.global .align 1 .b8 _ZN41_INTERNAL_07344609_4_k_cu_b162386f_1859706thrust24THRUST_300001_SM_1000_NS6system3cpp3parE[1];
.global .align 1 .b8 _ZN41_INTERNAL_07344609_4_k_cu_b162386f_1859706thrust24THRUST_300001_SM_1000_NS12placeholders2_1E[1];
.global .align 1 .b8 _ZN41_INTERNAL_07344609_4_k_cu_b162386f_1859706thrust24THRUST_300001_SM_1000_NS12placeholders2_2E[1];
.global .align 1 .b8 _ZN41_INTERNAL_07344609_4_k_cu_b162386f_1859706thrust24THRUST_300001_SM_1000_NS12placeholders2_3E[1];
.global .align 1 .b8 _ZN41_INTERNAL_07344609_4_k_cu_b162386f_1859706thrust24THRUST_300001_SM_1000_NS12placeholders2_4E[1];
.global .align 1 .b8 _ZN41_INTERNAL_07344609_4_k_cu_b162386f_1859706thrust24THRUST_300001_SM_1000_NS12placeholders2_5E[1];
.global .align 1 .b8 _ZN41_INTERNAL_07344609_4_k_cu_b162386f_1859706thrust24THRUST_300001_SM_1000_NS12placeholders2_6E[1];
.global .align 1 .b8 _ZN41_INTERNAL_07344609_4_k_cu_b162386f_1859706thrust24THRUST_300001_SM_1000_NS12placeholders2_7E[1];
.global .align 1 .b8 _ZN41_INTERNAL_07344609_4_k_cu_b162386f_1859706thrust24THRUST_300001_SM_1000_NS12placeholders2_8E[1];
.global .align 1 .b8 _ZN41_INTERNAL_07344609_4_k_cu_b162386f_1859706thrust24THRUST_300001_SM_1000_NS12placeholders2_9E[1];
.global .align 1 .b8 _ZN41_INTERNAL_07344609_4_k_cu_b162386f_1859706thrust24THRUST_300001_SM_1000_NS12placeholders3_10E[1];
.global .align 1 .b8 _ZN41_INTERNAL_07344609_4_k_cu_b162386f_1859706thrust24THRUST_300001_SM_1000_NS3seqE[1];
.global .align 1 .b8 _ZN41_INTERNAL_07344609_4_k_cu_b162386f_1859706thrust24THRUST_300001_SM_1000_NS6deviceE[1];

.visible .entry _ZN3cub18CUB_300001_SM_10006detail11EmptyKernelIvEEvv()
{


	ret;

}


// ===== COMPILED SASS (sm_100) =====

	.target	sm_100

	.elftype	@"ET_EXEC"


//--------------------- .note.nv.tkinfo           --------------------------
	.section	.note.nv.tkinfo,"",@"SHT_NOTE"
	.sectionflags	@"SHF_NOTE_NV_TKINFO"
	.tkinfo
        /*0018*/ 	.word	0x00000002
        /*0030*/ 	.string	""
        /*0030*/ 	.string	"ptxas"
        /*0030*/ 	.string	"Cuda compilation tools, release 13.0, V13.0.88"
        /*0030*/ 	.string	"Build cuda_13.0.r13.0/compiler.36424714_0"
        /*0030*/ 	.string	"-arch sm_100 -m 64 "



//--------------------- .note.nv.cuinfo           --------------------------
	.section	.note.nv.cuinfo,"",@"SHT_NOTE"
	.sectionflags	@"SHF_NOTE_NV_CUINFO"
        /*0018*/ 	.short	0x0002
        /*001a*/ 	.short	0x0064
        /*001c*/ 	.short	0x0082
	.zero		2


//--------------------- .nv.info                  --------------------------
	.section	.nv.info,"",@"SHT_CUDA_INFO"
	.align	4


	//----- nvinfo : EIATTR_REGCOUNT
	.align		4
        /*0000*/ 	.byte	0x04, 0x2f
        /*0002*/ 	.short	(.L_55 - .L_54)
	.align		4
.L_54:
        /*0004*/ 	.word	index@(_ZN3cub18CUB_300001_SM_10006detail11EmptyKernelIvEEvv)
        /*0008*/ 	.word	0x00000004


	//----- nvinfo : EIATTR_FRAME_SIZE
	.align		4
.L_55:
        /*000c*/ 	.byte	0x04, 0x11
        /*000e*/ 	.short	(.L_57 - .L_56)
	.align		4
.L_56:
        /*0010*/ 	.word	index@(_ZN3cub18CUB_300001_SM_10006detail11EmptyKernelIvEEvv)
        /*0014*/ 	.word	0x00000000


	//----- nvinfo : EIATTR_MIN_STACK_SIZE
	.align		4
.L_57:
        /*0018*/ 	.byte	0x04, 0x12
        /*001a*/ 	.short	(.L_59 - .L_58)
	.align		4
.L_58:
        /*001c*/ 	.word	index@(_ZN3cub18CUB_300001_SM_10006detail11EmptyKernelIvEEvv)
        /*0020*/ 	.word	0x00000000
.L_59:


//--------------------- .nv.compat                --------------------------
	.section	.nv.compat,"",@"SHT_CUDA_COMPAT_INFO"
	.align	4
        /*0000*/ 	.byte	0x02, 0x09, 0x00, 0x00, 0x02, 0x02, 0x01, 0x00, 0x02, 0x05, 0x05, 0x00, 0x03, 0x07, 0x01, 0x01
        /*0010*/ 	.byte	0x02, 0x03, 0x00, 0x00, 0x02, 0x06, 0x01, 0x00, 0x04, 0x0b, 0x08, 0x00, 0x09, 0x00, 0x00, 0x00
        /*0020*/ 	.byte	0x00, 0x00, 0x00, 0x00


//--------------------- .nv.info._ZN3cub18CUB_300001_SM_10006detail11EmptyKernelIvEEvv --------------------------
	.section	.nv.info._ZN3cub18CUB_300001_SM_10006detail11EmptyKernelIvEEvv,"",@"SHT_CUDA_INFO"
	.sectionflags	@""
	.align	4


	//----- nvinfo : EIATTR_CUDA_API_VERSION
	.align		4
        /*0000*/ 	.byte	0x04, 0x37
        /*0002*/ 	.short	(.L_61 - .L_60)
.L_60:
        /*0004*/ 	.word	0x00000082


	//----- nvinfo : EIATTR_SPARSE_MMA_MASK
	.align		4
.L_61:
        /*0008*/ 	.byte	0x03, 0x50
        /*000a*/ 	.short	0x0000


	//----- nvinfo : EIATTR_MAXREG_COUNT
	.align		4
        /*000c*/ 	.byte	0x03, 0x1b
        /*000e*/ 	.short	0x00ff


	//----- nvinfo : EIATTR_MERCURY_ISA_VERSION
	.align		4
        /*0010*/ 	.byte	0x03, 0x5f
        /*0012*/ 	.short	0x0101


	//----- nvinfo : EIATTR_VRC_CTA_INIT_COUNT
	.align		4
        /*0014*/ 	.byte	0x02, 0x4a
	.zero		1
	.zero		1


	//----- nvinfo : EIATTR_EXIT_INSTR_OFFSETS
	.align		4
        /*0018*/ 	.byte	0x04, 0x1c
        /*001a*/ 	.short	(.L_63 - .L_62)


	//   ....[0]....
.L_62:
        /*001c*/ 	.word	0x00000010


	//----- nvinfo : EIATTR_SW_WAR
	.align		4
.L_63:
        /*0020*/ 	.byte	0x04, 0x36
        /*0022*/ 	.short	(.L_65 - .L_64)
.L_64:
        /*0024*/ 	.word	0x00000008
.L_65:


//--------------------- .nv.callgraph             --------------------------
	.section	.nv.callgraph,"",@"SHT_CUDA_CALLGRAPH"
	.align	4
	.sectionentsize	8
	.align		4
        /*0000*/ 	.word	0x00000000
	.align		4
        /*0004*/ 	.word	0xffffffff
	.align		4
        /*0008*/ 	.word	0x00000000
	.align		4
        /*000c*/ 	.word	0xfffffffe
	.align		4
        /*0010*/ 	.word	0x00000000
	.align		4
        /*0014*/ 	.word	0xfffffffd
	.align		4
        /*0018*/ 	.word	0x00000000
	.align		4
        /*001c*/ 	.word	0xfffffffc


//--------------------- .nv.constant4             --------------------------
	.section	.nv.constant4,"a",@progbits
	.align	8
	.align		8
.nv.constant4:
        /*0000*/ 	.dword	precalc_xorwow_matrix
	.align		8
        /*0008*/ 	.dword	precalc_xorwow_offset_matrix
	.align		8
        /*0010*/ 	.dword	mrg32k3aM1
	.align		8
        /*0018*/ 	.dword	mrg32k3aM2
	.align		8
        /*0020*/ 	.dword	mrg32k3aM1SubSeq
	.align		8
        /*0028*/ 	.dword	mrg32k3aM2SubSeq
	.align		8
        /*0030*/ 	.dword	mrg32k3aM1Seq
	.align		8
        /*0038*/ 	.dword	mrg32k3aM2Seq
	.align		8
        /*0040*/ 	.dword	_ZN41_INTERNAL_07344609_4_k_cu_b162386f_1863274cuda3std3__45__cpo5beginE
	.align		8
        /*0048*/ 	.dword	_ZN41_INTERNAL_07344609_4_k_cu_b162386f_1863274cuda3std3__45__cpo3endE
	.align		8
        /*0050*/ 	.dword	_ZN41_INTERNAL_07344609_4_k_cu_b162386f_1863274cuda3std3__45__cpo6cbeginE
	.align		8
        /*0058*/ 	.dword	_ZN41_INTERNAL_07344609_4_k_cu_b162386f_1863274cuda3std3__45__cpo4cendE
	.align		8
        /*0060*/ 	.dword	_ZN41_INTERNAL_07344609_4_k_cu_b162386f_1863274cuda3std3__45__cpo6rbeginE
	.align		8
        /*0068*/ 	.dword	_ZN41_INTERNAL_07344609_4_k_cu_b162386f_1863274cuda3std3__45__cpo4rendE
	.align		8
        /*0070*/ 	.dword	_ZN41_INTERNAL_07344609_4_k_cu_b162386f_1863274cuda3std3__45__cpo7crbeginE
	.align		8
        /*0078*/ 	.dword	_ZN41_INTERNAL_07344609_4_k_cu_b162386f_1863274cuda3std3__45__cpo5crendE
	.align		8
        /*0080*/ 	.dword	_ZN41_INTERNAL_07344609_4_k_cu_b162386f_1863274cuda3std3__443_GLOBAL__N__07344609_4_k_cu_b162386f_1863276ignoreE
	.align		8
        /*0088*/ 	.dword	_ZN41_INTERNAL_07344609_4_k_cu_b162386f_1863274cuda3std3__419piecewise_constructE
	.align		8
        /*0090*/ 	.dword	_ZN41_INTERNAL_07344609_4_k_cu_b162386f_1863274cuda3std3__48in_placeE
	.align		8
        /*0098*/ 	.dword	_ZN41_INTERNAL_07344609_4_k_cu_b162386f_1863274cuda3std3__420unreachable_sentinelE
	.align		8
        /*00a0*/ 	.dword	_ZN41_INTERNAL_07344609_4_k_cu_b162386f_1863274cuda3std3__47nulloptE
	.align		8
        /*00a8*/ 	.dword	_ZN41_INTERNAL_07344609_4_k_cu_b162386f_1863274cuda3std3__48unexpectE
	.align		8
        /*00b0*/ 	.dword	_ZN41_INTERNAL_07344609_4_k_cu_b162386f_1863274cuda3std6ranges3__45__cpo4swapE
	.align		8
        /*00b8*/ 	.dword	_ZN41_INTERNAL_07344609_4_k_cu_b162386f_1863274cuda3std6ranges3__45__cpo9iter_moveE
	.align		8
        /*00c0*/ 	.dword	_ZN41_INTERNAL_07344609_4_k_cu_b162386f_1863274cuda3std6ranges3__45__cpo5beginE
	.align		8
        /*00c8*/ 	.dword	_ZN41_INTERNAL_07344609_4_k_cu_b162386f_1863274cuda3std6ranges3__45__cpo3endE
	.align		8
        /*00d0*/ 	.dword	_ZN41_INTERNAL_07344609_4_k_cu_b162386f_1863274cuda3std6ranges3__45__cpo6cbeginE
	.align		8
        /*00d8*/ 	.dword	_ZN41_INTERNAL_07344609_4_k_cu_b162386f_1863274cuda3std6ranges3__45__cpo4cendE
	.align		8
        /*00e0*/ 	.dword	_ZN41_INTERNAL_07344609_4_k_cu_b162386f_1863274cuda3std6ranges3__45__cpo7advanceE
	.align		8
        /*00e8*/ 	.dword	_ZN41_INTERNAL_07344609_4_k_cu_b162386f_1863274cuda3std6ranges3__45__cpo9iter_swapE
	.align		8
        /*00f0*/ 	.dword	_ZN41_INTERNAL_07344609_4_k_cu_b162386f_1863274cuda3std6ranges3__45__cpo4nextE
	.align		8
        /*00f8*/ 	.dword	_ZN41_INTERNAL_07344609_4_k_cu_b162386f_1863274cuda3std6ranges3__45__cpo4prevE
	.align		8
        /*0100*/ 	.dword	_ZN41_INTERNAL_07344609_4_k_cu_b162386f_1863274cuda3std6ranges3__45__cpo4dataE
	.align		8
        /*0108*/ 	.dword	_ZN41_INTERNAL_07344609_4_k_cu_b162386f_1863274cuda3std6ranges3__45__cpo5cdataE
	.align		8
        /*0110*/ 	.dword	_ZN41_INTERNAL_07344609_4_k_cu_b162386f_1863274cuda3std6ranges3__45__cpo4sizeE
	.align		8
        /*0118*/ 	.dword	_ZN41_INTERNAL_07344609_4_k_cu_b162386f_1863274cuda3std6ranges3__45__cpo5ssizeE
	.align		8
        /*0120*/ 	.dword	_ZN41_INTERNAL_07344609_4_k_cu_b162386f_1863274cuda3std6ranges3__45__cpo8distanceE
	.align		8
        /*0128*/ 	.dword	_ZN41_INTERNAL_07344609_4_k_cu_b162386f_1863276thrust24THRUST_300001_SM_1000_NS8cuda_cub3parE
	.align		8
        /*0130*/ 	.dword	_ZN41_INTERNAL_07344609_4_k_cu_b162386f_1863276thrust24THRUST_300001_SM_1000_NS8cuda_cub10par_nosyncE
	.align		8
        /*0138*/ 	.dword	_ZN41_INTERNAL_07344609_4_k_cu_b162386f_1863276thrust24THRUST_300001_SM_1000_NS6system6detail10sequential3seqE
	.align		8
        /*0140*/ 	.dword	_ZN41_INTERNAL_07344609_4_k_cu_b162386f_1863276thrust24THRUST_300001_SM_1000_NS6system3cpp3parE
	.align		8
        /*0148*/ 	.dword	_ZN41_INTERNAL_07344609_4_k_cu_b162386f_1863276thrust24THRUST_300001_SM_1000_NS12placeholders2_1E
	.align		8
        /*0150*/ 	.dword	_ZN41_INTERNAL_07344609_4_k_cu_b162386f_1863276thrust24THRUST_300001_SM_1000_NS12placeholders2_2E
	.align		8
        /*0158*/ 	.dword	_ZN41_INTERNAL_07344609_4_k_cu_b162386f_1863276thrust24THRUST_300001_SM_1000_NS12placeholders2_3E
	.align		8
        /*0160*/ 	.dword	_ZN41_INTERNAL_07344609_4_k_cu_b162386f_1863276thrust24THRUST_300001_SM_1000_NS12placeholders2_4E
	.align		8
        /*0168*/ 	.dword	_ZN41_INTERNAL_07344609_4_k_cu_b162386f_1863276thrust24THRUST_300001_SM_1000_NS12placeholders2_5E
	.align		8
        /*0170*/ 	.dword	_ZN41_INTERNAL_07344609_4_k_cu_b162386f_1863276thrust24THRUST_300001_SM_1000_NS12placeholders2_6E
	.align		8
        /*0178*/ 	.dword	_ZN41_INTERNAL_07344609_4_k_cu_b162386f_1863276thrust24THRUST_300001_SM_1000_NS12placeholders2_7E
	.align		8
        /*0180*/ 	.dword	_ZN41_INTERNAL_07344609_4_k_cu_b162386f_1863276thrust24THRUST_300001_SM_1000_NS12placeholders2_8E
	.align		8
        /*0188*/ 	.dword	_ZN41_INTERNAL_07344609_4_k_cu_b162386f_1863276thrust24THRUST_300001_SM_1000_NS12placeholders2_9E
	.align		8
        /*0190*/ 	.dword	_ZN41_INTERNAL_07344609_4_k_cu_b162386f_1863276thrust24THRUST_300001_SM_1000_NS12placeholders3_10E
	.align		8
        /*0198*/ 	.dword	_ZN41_INTERNAL_07344609_4_k_cu_b162386f_1863276thrust24THRUST_300001_SM_1000_NS3seqE
	.align		8
        /*01a0*/ 	.dword	_ZN41_INTERNAL_07344609_4_k_cu_b162386f_1863276thrust24THRUST_300001_SM_1000_NS6deviceE


//--------------------- .nv.constant3             --------------------------
	.section	.nv.constant3,"a",@progbits
	.align	8
.nv.constant3:
	.type		__cr_lgamma_table,@object
	.size		__cr_lgamma_table,(.L_8 - __cr_lgamma_table)
__cr_lgamma_table:
        /*0000*/ 	.byte	0x00, 0x00, 0x00, 0x00, 0x00, 0x00, 0x00, 0x00, 0x00, 0x00, 0x00, 0x00, 0x00, 0x00, 0x00, 0x00
        /*0010*/ 	.byte	0xef, 0x39, 0xfa, 0xfe, 0x42, 0x2e, 0xe6, 0x3f, 0x02, 0x20, 0x2a, 0xfa, 0x0b, 0xab, 0xfc, 0x3f
        /*0020*/ 	.byte	0xf9, 0x2c, 0x92, 0x7c, 0xa7, 0x6c, 0x09, 0x40, 0xc9, 0x79, 0x44, 0x3c, 0x64, 0x26, 0x13, 0x40
        /*0030*/ 	.byte	0xca, 0x01, 0xcf, 0x3a, 0x27, 0x51, 0x1a, 0x40, 0x30, 0xcc, 0x2d, 0xf3, 0xe1, 0x0c, 0x21, 0x40
        /*0040*/ 	.byte	0x0d, 0xb7, 0xfc, 0x82, 0x8e, 0x35, 0x25, 0x40
.L_8:


//--------------------- .text._ZN3cub18CUB_300001_SM_10006detail11EmptyKernelIvEEvv --------------------------
	.section	.text._ZN3cub18CUB_300001_SM_10006detail11EmptyKernelIvEEvv,"ax",@progbits
	.align	128
        .global         _ZN3cub18CUB_300001_SM_10006detail11EmptyKernelIvEEvv
        .type           _ZN3cub18CUB_300001_SM_10006detail11EmptyKernelIvEEvv,@function
        .size           _ZN3cub18CUB_300001_SM_10006detail11EmptyKernelIvEEvv,(.L_x_1 - _ZN3cub18CUB_300001_SM_10006detail11EmptyKernelIvEEvv)
        .other          _ZN3cub18CUB_300001_SM_10006detail11EmptyKernelIvEEvv,@"STO_CUDA_ENTRY STV_DEFAULT"
_ZN3cub18CUB_300001_SM_10006detail11EmptyKernelIvEEvv:
.text._ZN3cub18CUB_300001_SM_10006detail11EmptyKernelIvEEvv:
[----:B------:R-:W-:Y:S01]  /*0000*/  LDC R1, c[0x0][0x37c] ;  /* 0x0000df00ff017b82 */ /* 0x000fe20000000800 */
[----:B------:R-:W-:Y:S05]  /*0010*/  EXIT ;  /* 0x000000000000794d */ /* 0x000fea0003800000 */
.L_x_0:
[----:B------:R-:W-:-:S00]  /*0020*/  BRA `(.L_x_0) ;  /* 0xfffffffc00fc7947 */ /* 0x000fc0000383ffff */
[----:B------:R-:W-:-:S00]  /*0030*/  NOP ;  /* 0x0000000000007918 */ /* 0x000fc00000000000 */
        /* <DEDUP_REMOVED lines=12> */
.L_x_1:


//--------------------- .nv.global.init           --------------------------
	.section	.nv.global.init,"aw",@progbits
	.align	4
.nv.global.init:
	.type		mrg32k3aM1SubSeq,@object
	.size		mrg32k3aM1SubSeq,(mrg32k3aM2SubSeq - mrg32k3aM1SubSeq)
mrg32k3aM1SubSeq:
        /*0000*/ 	.byte	0x0b, 0xcc, 0xee, 0x04, 0x73, 0x29, 0x8b, 0x6f, 0xf6, 0x53, 0x03, 0xf6, 0x23, 0xf6, 0xea, 0xda
        /* <DEDUP_REMOVED lines=125> */
	.type		mrg32k3aM2SubSeq,@object
	.size		mrg32k3aM2SubSeq,(mrg32k3aM1 - mrg32k3aM2SubSeq)
mrg32k3aM2SubSeq:
        /* <DEDUP_REMOVED lines=126> */
	.type		mrg32k3aM1,@object
	.size		mrg32k3aM1,(mrg32k3aM1Seq - mrg32k3aM1)
mrg32k3aM1:
        /* <DEDUP_REMOVED lines=144> */
	.type		mrg32k3aM1Seq,@object
	.size		mrg32k3aM1Seq,(mrg32k3aM2 - mrg32k3aM1Seq)
mrg32k3aM1Seq:
        /* <DEDUP_REMOVED lines=144> */
	.type		mrg32k3aM2,@object
	.size		mrg32k3aM2,(mrg32k3aM2Seq - mrg32k3aM2)
mrg32k3aM2:
        /* <DEDUP_REMOVED lines=144> */
	.type		mrg32k3aM2Seq,@object
	.size		mrg32k3aM2Seq,(precalc_xorwow_matrix - mrg32k3aM2Seq)
mrg32k3aM2Seq:
        /* <DEDUP_REMOVED lines=144> */
	.type		precalc_xorwow_matrix,@object
	.size		precalc_xorwow_matrix,(precalc_xorwow_offset_matrix - precalc_xorwow_matrix)
precalc_xorwow_matrix:
        /* <DEDUP_REMOVED lines=6400> */
	.type		precalc_xorwow_offset_matrix,@object
	.size		precalc_xorwow_offset_matrix,(.L_1 - precalc_xorwow_offset_matrix)
precalc_xorwow_offset_matrix:
        /* <DEDUP_REMOVED lines=6400> */
.L_1:


//--------------------- .nv.shared.reserved.0     --------------------------
	.section	.nv.shared.reserved.0,"aw",@nobits
	.weak		__nv_reservedSMEM_offset_0_alias
	.size		__nv_reservedSMEM_offset_0_alias, 0, 64
	.other		__nv_reservedSMEM_offset_0_alias,@"STO_CUDA_RESERVED_SHARED STV_DEFAULT"
__nv_reservedSMEM_offset_0_alias:
	.zero		0
	.zero		64


//--------------------- .nv.global                --------------------------
	.section	.nv.global,"aw",@nobits
.nv.global:
	.type		_ZN41_INTERNAL_07344609_4_k_cu_b162386f_1863276thrust24THRUST_300001_SM_1000_NS12placeholders2_8E,@object
	.size		_ZN41_INTERNAL_07344609_4_k_cu_b162386f_1863276thrust24THRUST_300001_SM_1000_NS12placeholders2_8E,(_ZN41_INTERNAL_07344609_4_k_cu_b162386f_1863274cuda3std3__443_GLOBAL__N__07344609_4_k_cu_b162386f_1863276ignoreE - _ZN41_INTERNAL_07344609_4_k_cu_b162386f_1863276thrust24THRUST_300001_SM_1000_NS12placeholders2_8E)
_ZN41_INTERNAL_07344609_4_k_cu_b162386f_1863276thrust24THRUST_300001_SM_1000_NS12placeholders2_8E:
	.zero		1
	.type		_ZN41_INTERNAL_07344609_4_k_cu_b162386f_1863274cuda3std3__443_GLOBAL__N__07344609_4_k_cu_b162386f_1863276ignoreE,@object
	.size		_ZN41_INTERNAL_07344609_4_k_cu_b162386f_1863274cuda3std3__443_GLOBAL__N__07344609_4_k_cu_b162386f_1863276ignoreE,(_ZN41_INTERNAL_07344609_4_k_cu_b162386f_1863274cuda3std6ranges3__45__cpo4dataE - _ZN41_INTERNAL_07344609_4_k_cu_b162386f_1863274cuda3std3__443_GLOBAL__N__07344609_4_k_cu_b162386f_1863276ignoreE)
_ZN41_INTERNAL_07344609_4_k_cu_b162386f_1863274cuda3std3__443_GLOBAL__N__07344609_4_k_cu_b162386f_1863276ignoreE:
	.zero		1
	.type		_ZN41_INTERNAL_07344609_4_k_cu_b162386f_1863274cuda3std6ranges3__45__cpo4dataE,@object
	.size		_ZN41_INTERNAL_07344609_4_k_cu_b162386f_1863274cuda3std6ranges3__45__cpo4dataE,(_ZN41_INTERNAL_07344609_4_k_cu_b162386f_1863276thrust24THRUST_300001_SM_1000_NS6system3cpp3parE - _ZN41_INTERNAL_07344609_4_k_cu_b162386f_1863274cuda3std6ranges3__45__cpo4dataE)
_ZN41_INTERNAL_07344609_4_k_cu_b162386f_1863274cuda3std6ranges3__45__cpo4dataE:
	.zero		1
	.type		_ZN41_INTERNAL_07344609_4_k_cu_b162386f_1863276thrust24THRUST_300001_SM_1000_NS6system3cpp3parE,@object
	.size		_ZN41_INTERNAL_07344609_4_k_cu_b162386f_1863276thrust24THRUST_300001_SM_1000_NS6system3cpp3parE,(_ZN41_INTERNAL_07344609_4_k_cu_b162386f_1863274cuda3std3__45__cpo5beginE - _ZN41_INTERNAL_07344609_4_k_cu_b162386f_1863276thrust24THRUST_300001_SM_1000_NS6system3cpp3parE)
_ZN41_INTERNAL_07344609_4_k_cu_b162386f_1863276thrust24THRUST_300001_SM_1000_NS6system3cpp3parE:
	.zero		1
	.type		_ZN41_INTERNAL_07344609_4_k_cu_b162386f_1863274cuda3std3__45__cpo5beginE,@object
	.size		_ZN41_INTERNAL_07344609_4_k_cu_b162386f_1863274cuda3std3__45__cpo5beginE,(_ZN41_INTERNAL_07344609_4_k_cu_b162386f_1863274cuda3std6ranges3__45__cpo5beginE - _ZN41_INTERNAL_07344609_4_k_cu_b162386f_1863274cuda3std3__45__cpo5beginE)
_ZN41_INTERNAL_07344609_4_k_cu_b162386f_1863274cuda3std3__45__cpo5beginE:
	.zero		1
	.type		_ZN41_INTERNAL_07344609_4_k_cu_b162386f_1863274cuda3std6ranges3__45__cpo5beginE,@object
	.size		_ZN41_INTERNAL_07344609_4_k_cu_b162386f_1863274cuda3std6ranges3__45__cpo5beginE,(_ZN41_INTERNAL_07344609_4_k_cu_b162386f_1863276thrust24THRUST_300001_SM_1000_NS6deviceE - _ZN41_INTERNAL_07344609_4_k_cu_b162386f_1863274cuda3std6ranges3__45__cpo5beginE)
_ZN41_INTERNAL_07344609_4_k_cu_b162386f_1863274cuda3std6ranges3__45__cpo5beginE:
	.zero		1
	.type		_ZN41_INTERNAL_07344609_4_k_cu_b162386f_1863276thrust24THRUST_300001_SM_1000_NS6deviceE,@object
	.size		_ZN41_INTERNAL_07344609_4_k_cu_b162386f_1863276thrust24THRUST_300001_SM_1000_NS6deviceE,(_ZN41_INTERNAL_07344609_4_k_cu_b162386f_1863274cuda3std3__47nulloptE - _ZN41_INTERNAL_07344609_4_k_cu_b162386f_1863276thrust24THRUST_300001_SM_1000_NS6deviceE)
_ZN41_INTERNAL_07344609_4_k_cu_b162386f_1863276thrust24THRUST_300001_SM_1000_NS6deviceE:
	.zero		1
	.type		_ZN41_INTERNAL_07344609_4_k_cu_b162386f_1863274cuda3std3__47nulloptE,@object
	.size		_ZN41_INTERNAL_07344609_4_k_cu_b162386f_1863274cuda3std3__47nulloptE,(_ZN41_INTERNAL_07344609_4_k_cu_b162386f_1863274cuda3std6ranges3__45__cpo8distanceE - _ZN41_INTERNAL_07344609_4_k_cu_b162386f_1863274cuda3std3__47nulloptE)
_ZN41_INTERNAL_07344609_4_k_cu_b162386f_1863274cuda3std3__47nulloptE:
	.zero		1
	.type		_ZN41_INTERNAL_07344609_4_k_cu_b162386f_1863274cuda3std6ranges3__45__cpo8distanceE,@object
	.size		_ZN41_INTERNAL_07344609_4_k_cu_b162386f_1863274cuda3std6ranges3__45__cpo8distanceE,(_ZN41_INTERNAL_07344609_4_k_cu_b162386f_1863276thrust24THRUST_300001_SM_1000_NS12placeholders2_4E - _ZN41_INTERNAL_07344609_4_k_cu_b162386f_1863274cuda3std6ranges3__45__cpo8distanceE)
_ZN41_INTERNAL_07344609_4_k_cu_b162386f_1863274cuda3std6ranges3__45__cpo8distanceE:
	.zero		1
	.type		_ZN41_INTERNAL_07344609_4_k_cu_b162386f_1863276thrust24THRUST_300001_SM_1000_NS12placeholders2_4E,@object
	.size		_ZN41_INTERNAL_07344609_4_k_cu_b162386f_1863276thrust24THRUST_300001_SM_1000_NS12placeholders2_4E,(_ZN41_INTERNAL_07344609_4_k_cu_b162386f_1863274cuda3std3__45__cpo6rbeginE - _ZN41_INTERNAL_07344609_4_k_cu_b162386f_1863276thrust24THRUST_300001_SM_1000_NS12placeholders2_4E)
_ZN41_INTERNAL_07344609_4_k_cu_b162386f_1863276thrust24THRUST_300001_SM_1000_NS12placeholders2_4E:
	.zero		1
	.type		_ZN41_INTERNAL_07344609_4_k_cu_b162386f_1863274cuda3std3__45__cpo6rbeginE,@object
	.size		_ZN41_INTERNAL_07344609_4_k_cu_b162386f_1863274cuda3std3__45__cpo6rbeginE,(_ZN41_INTERNAL_07344609_4_k_cu_b162386f_1863274cuda3std6ranges3__45__cpo7advanceE - _ZN41_INTERNAL_07344609_4_k_cu_b162386f_1863274cuda3std3__45__cpo6rbeginE)
_ZN41_INTERNAL_07344609_4_k_cu_b162386f_1863274cuda3std3__45__cpo6rbeginE:
	.zero		1
	.type		_ZN41_INTERNAL_07344609_4_k_cu_b162386f_1863274cuda3std6ranges3__45__cpo7advanceE,@object
	.size		_ZN41_INTERNAL_07344609_4_k_cu_b162386f_1863274cuda3std6ranges3__45__cpo7advanceE,(_ZN41_INTERNAL_07344609_4_k_cu_b162386f_1863276thrust24THRUST_300001_SM_1000_NS12placeholders3_10E - _ZN41_INTERNAL_07344609_4_k_cu_b162386f_1863274cuda3std6ranges3__45__cpo7advanceE)
_ZN41_INTERNAL_07344609_4_k_cu_b162386f_1863274cuda3std6ranges3__45__cpo7advanceE:
	.zero		1
	.type		_ZN41_INTERNAL_07344609_4_k_cu_b162386f_1863276thrust24THRUST_300001_SM_1000_NS12placeholders3_10E,@object
	.size		_ZN41_INTERNAL_07344609_4_k_cu_b162386f_1863276thrust24THRUST_300001_SM_1000_NS12placeholders3_10E,(_ZN41_INTERNAL_07344609_4_k_cu_b162386f_1863274cuda3std3__48in_placeE - _ZN41_INTERNAL_07344609_4_k_cu_b162386f_1863276thrust24THRUST_300001_SM_1000_NS12placeholders3_10E)
_ZN41_INTERNAL_07344609_4_k_cu_b162386f_1863276thrust24THRUST_300001_SM_1000_NS12placeholders3_10E:
	.zero		1
	.type		_ZN41_INTERNAL_07344609_4_k_cu_b162386f_1863274cuda3std3__48in_placeE,@object
	.size		_ZN41_INTERNAL_07344609_4_k_cu_b162386f_1863274cuda3std3__48in_placeE,(_ZN41_INTERNAL_07344609_4_k_cu_b162386f_1863274cuda3std6ranges3__45__cpo4sizeE - _ZN41_INTERNAL_07344609_4_k_cu_b162386f_1863274cuda3std3__48in_placeE)
_ZN41_INTERNAL_07344609_4_k_cu_b162386f_1863274cuda3std3__48in_placeE:
	.zero		1
	.type		_ZN41_INTERNAL_07344609_4_k_cu_b162386f_1863274cuda3std6ranges3__45__cpo4sizeE,@object
	.size		_ZN41_INTERNAL_07344609_4_k_cu_b162386f_1863274cuda3std6ranges3__45__cpo4sizeE,(_ZN41_INTERNAL_07344609_4_k_cu_b162386f_1863276thrust24THRUST_300001_SM_1000_NS12placeholders2_2E - _ZN41_INTERNAL_07344609_4_k_cu_b162386f_1863274cuda3std6ranges3__45__cpo4sizeE)
_ZN41_INTERNAL_07344609_4_k_cu_b162386f_1863274cuda3std6ranges3__45__cpo4sizeE:
	.zero		1
	.type		_ZN41_INTERNAL_07344609_4_k_cu_b162386f_1863276thrust24THRUST_300001_SM_1000_NS12placeholders2_2E,@object
	.size		_ZN41_INTERNAL_07344609_4_k_cu_b162386f_1863276thrust24THRUST_300001_SM_1000_NS12placeholders2_2E,(_ZN41_INTERNAL_07344609_4_k_cu_b162386f_1863274cuda3std3__45__cpo6cbeginE - _ZN41_INTERNAL_07344609_4_k_cu_b162386f_1863276thrust24THRUST_300001_SM_1000_NS12placeholders2_2E)
_ZN41_INTERNAL_07344609_4_k_cu_b162386f_1863276thrust24THRUST_300001_SM_1000_NS12placeholders2_2E:
	.zero		1
	.type		_ZN41_INTERNAL_07344609_4_k_cu_b162386f_1863274cuda3std3__45__cpo6cbeginE,@object
	.size		_ZN41_INTERNAL_07344609_4_k_cu_b162386f_1863274cuda3std3__45__cpo6cbeginE,(_ZN41_INTERNAL_07344609_4_k_cu_b162386f_1863274cuda3std6ranges3__45__cpo6cbeginE - _ZN41_INTERNAL_07344609_4_k_cu_b162386f_1863274cuda3std3__45__cpo6cbeginE)
_ZN41_INTERNAL_07344609_4_k_cu_b162386f_1863274cuda3std3__45__cpo6cbeginE:
	.zero		1
	.type		_ZN41_INTERNAL_07344609_4_k_cu_b162386f_1863274cuda3std6ranges3__45__cpo6cbeginE,@object
	.size		_ZN41_INTERNAL_07344609_4_k_cu_b162386f_1863274cuda3std6ranges3__45__cpo6cbeginE,(_ZN41_INTERNAL_07344609_4_k_cu_b162386f_1863276thrust24THRUST_300001_SM_1000_NS12placeholders2_6E - _ZN41_INTERNAL_07344609_4_k_cu_b162386f_1863274cuda3std6ranges3__45__cpo6cbeginE)
_ZN41_INTERNAL_07344609_4_k_cu_b162386f_1863274cuda3std6ranges3__45__cpo6cbeginE:
	.zero		1
	.type		_ZN41_INTERNAL_07344609_4_k_cu_b162386f_1863276thrust24THRUST_300001_SM_1000_NS12placeholders2_6E,@object
	.size		_ZN41_INTERNAL_07344609_4_k_cu_b162386f_1863276thrust24THRUST_300001_SM_1000_NS12placeholders2_6E,(_ZN41_INTERNAL_07344609_4_k_cu_b162386f_1863274cuda3std3__45__cpo7crbeginE - _ZN41_INTERNAL_07344609_4_k_cu_b162386f_1863276thrust24THRUST_300001_SM_1000_NS12placeholders2_6E)
_ZN41_INTERNAL_07344609_4_k_cu_b162386f_1863276thrust24THRUST_300001_SM_1000_NS12placeholders2_6E:
	.zero		1
	.type		_ZN41_INTERNAL_07344609_4_k_cu_b162386f_1863274cuda3std3__45__cpo7crbeginE,@object
	.size		_ZN41_INTERNAL_07344609_4_k_cu_b162386f_1863274cuda3std3__45__cpo7crbeginE,(_ZN41_INTERNAL_07344609_4_k_cu_b162386f_1863274cuda3std6ranges3__45__cpo4nextE - _ZN41_INTERNAL_07344609_4_k_cu_b162386f_1863274cuda3std3__45__cpo7crbeginE)
_ZN41_INTERNAL_07344609_4_k_cu_b162386f_1863274cuda3std3__45__cpo7crbeginE:
	.zero		1
	.type		_ZN41_INTERNAL_07344609_4_k_cu_b162386f_1863274cuda3std6ranges3__45__cpo4nextE,@object
	.size		_ZN41_INTERNAL_07344609_4_k_cu_b162386f_1863274cuda3std6ranges3__45__cpo4nextE,(_ZN41_INTERNAL_07344609_4_k_cu_b162386f_1863274cuda3std6ranges3__45__cpo4swapE - _ZN41_INTERNAL_07344609_4_k_cu_b162386f_1863274cuda3std6ranges3__45__cpo4nextE)
_ZN41_INTERNAL_07344609_4_k_cu_b162386f_1863274cuda3std6ranges3__45__cpo4nextE:
	.zero		1
	.type		_ZN41_INTERNAL_07344609_4_k_cu_b162386f_1863274cuda3std6ranges3__45__cpo4swapE,@object
	.size		_ZN41_INTERNAL_07344609_4_k_cu_b162386f_1863274cuda3std6ranges3__45__cpo4swapE,(_ZN41_INTERNAL_07344609_4_k_cu_b162386f_1863276thrust24THRUST_300001_SM_1000_NS8cuda_cub10par_nosyncE - _ZN41_INTERNAL_07344609_4_k_cu_b162386f_1863274cuda3std6ranges3__45__cpo4swapE)
_ZN41_INTERNAL_07344609_4_k_cu_b162386f_1863274cuda3std6ranges3__45__cpo4swapE:
	.zero		1
	.type		_ZN41_INTERNAL_07344609_4_k_cu_b162386f_1863276thrust24THRUST_300001_SM_1000_NS8cuda_cub10par_nosyncE,@object
	.size		_ZN41_INTERNAL_07344609_4_k_cu_b162386f_1863276thrust24THRUST_300001_SM_1000_NS8cuda_cub10par_nosyncE,(_ZN41_INTERNAL_07344609_4_k_cu_b162386f_1863276thrust24THRUST_300001_SM_1000_NS3seqE - _ZN41_INTERNAL_07344609_4_k_cu_b162386f_1863276thrust24THRUST_300001_SM_1000_NS8cuda_cub10par_nosyncE)
_ZN41_INTERNAL_07344609_4_k_cu_b162386f_1863276thrust24THRUST_300001_SM_1000_NS8cuda_cub10par_nosyncE:
	.zero		1
	.type		_ZN41_INTERNAL_07344609_4_k_cu_b162386f_1863276thrust24THRUST_300001_SM_1000_NS3seqE,@object
	.size		_ZN41_INTERNAL_07344609_4_k_cu_b162386f_1863276thrust24THRUST_300001_SM_1000_NS3seqE,(_ZN41_INTERNAL_07344609_4_k_cu_b162386f_1863274cuda3std3__420unreachable_sentinelE - _ZN41_INTERNAL_07344609_4_k_cu_b162386f_1863276thrust24THRUST_300001_SM_1000_NS3seqE)
_ZN41_INTERNAL_07344609_4_k_cu_b162386f_1863276thrust24THRUST_300001_SM_1000_NS3seqE:
	.zero		1
	.type		_ZN41_INTERNAL_07344609_4_k_cu_b162386f_1863274cuda3std3__420unreachable_sentinelE,@object
	.size		_ZN41_INTERNAL_07344609_4_k_cu_b162386f_1863274cuda3std3__420unreachable_sentinelE,(_ZN41_INTERNAL_07344609_4_k_cu_b162386f_1863274cuda3std6ranges3__45__cpo5ssizeE - _ZN41_INTERNAL_07344609_4_k_cu_b162386f_1863274cuda3std3__420unreachable_sentinelE)
_ZN41_INTERNAL_07344609_4_k_cu_b162386f_1863274cuda3std3__420unreachable_sentinelE:
	.zero		1
	.type		_ZN41_INTERNAL_07344609_4_k_cu_b162386f_1863274cuda3std6ranges3__45__cpo5ssizeE,@object
	.size		_ZN41_INTERNAL_07344609_4_k_cu_b162386f_1863274cuda3std6ranges3__45__cpo5ssizeE,(_ZN41_INTERNAL_07344609_4_k_cu_b162386f_1863276thrust24THRUST_300001_SM_1000_NS12placeholders2_3E - _ZN41_INTERNAL_07344609_4_k_cu_b162386f_1863274cuda3std6ranges3__45__cpo5ssizeE)
_ZN41_INTERNAL_07344609_4_k_cu_b162386f_1863274cuda3std6ranges3__45__cpo5ssizeE:
	.zero		1
	.type		_ZN41_INTERNAL_07344609_4_k_cu_b162386f_1863276thrust24THRUST_300001_SM_1000_NS12placeholders2_3E,@object
	.size		_ZN41_INTERNAL_07344609_4_k_cu_b162386f_1863276thrust24THRUST_300001_SM_1000_NS12placeholders2_3E,(_ZN41_INTERNAL_07344609_4_k_cu_b162386f_1863274cuda3std3__45__cpo4cendE - _ZN41_INTERNAL_07344609_4_k_cu_b162386f_1863276thrust24THRUST_300001_SM_1000_NS12placeholders2_3E)
_ZN41_INTERNAL_07344609_4_k_cu_b162386f_1863276thrust24THRUST_300001_SM_1000_NS12placeholders2_3E:
	.zero		1
	.type		_ZN41_INTERNAL_07344609_4_k_cu_b162386f_1863274cuda3std3__45__cpo4cendE,@object
	.size		_ZN41_INTERNAL_07344609_4_k_cu_b162386f_1863274cuda3std3__45__cpo4cendE,(_ZN41_INTERNAL_07344609_4_k_cu_b162386f_1863274cuda3std6ranges3__45__cpo4cendE - _ZN41_INTERNAL_07344609_4_k_cu_b162386f_1863274cuda3std3__45__cpo4cendE)
_ZN41_INTERNAL_07344609_4_k_cu_b162386f_1863274cuda3std3__45__cpo4cendE:
	.zero		1
	.type		_ZN41_INTERNAL_07344609_4_k_cu_b162386f_1863274cuda3std6ranges3__45__cpo4cendE,@object
	.size		_ZN41_INTERNAL_07344609_4_k_cu_b162386f_1863274cuda3std6ranges3__45__cpo4cendE,(_ZN41_INTERNAL_07344609_4_k_cu_b162386f_1863276thrust24THRUST_300001_SM_1000_NS12placeholders2_7E - _ZN41_INTERNAL_07344609_4_k_cu_b162386f_1863274cuda3std6ranges3__45__cpo4cendE)
_ZN41_INTERNAL_07344609_4_k_cu_b162386f_1863274cuda3std6ranges3__45__cpo4cendE:
	.zero		1
	.type		_ZN41_INTERNAL_07344609_4_k_cu_b162386f_1863276thrust24THRUST_300001_SM_1000_NS12placeholders2_7E,@object
	.size		_ZN41_INTERNAL_07344609_4_k_cu_b162386f_1863276thrust24THRUST_300001_SM_1000_NS12placeholders2_7E,(_ZN41_INTERNAL_07344609_4_k_cu_b162386f_1863274cuda3std3__45__cpo5crendE - _ZN41_INTERNAL_07344609_4_k_cu_b162386f_1863276thrust24THRUST_300001_SM_1000_NS12placeholders2_7E)
_ZN41_INTERNAL_07344609_4_k_cu_b162386f_1863276thrust24THRUST_300001_SM_1000_NS12placeholders2_7E:
	.zero		1
	.type		_ZN41_INTERNAL_07344609_4_k_cu_b162386f_1863274cuda3std3__45__cpo5crendE,@object
	.size		_ZN41_INTERNAL_07344609_4_k_cu_b162386f_1863274cuda3std3__45__cpo5crendE,(_ZN41_INTERNAL_07344609_4_k_cu_b162386f_1863274cuda3std6ranges3__45__cpo4prevE - _ZN41_INTERNAL_07344609_4_k_cu_b162386f_1863274cuda3std3__45__cpo5crendE)
_ZN41_INTERNAL_07344609_4_k_cu_b162386f_1863274cuda3std3__45__cpo5crendE:
	.zero		1
	.type		_ZN41_INTERNAL_07344609_4_k_cu_b162386f_1863274cuda3std6ranges3__45__cpo4prevE,@object
	.size		_ZN41_INTERNAL_07344609_4_k_cu_b162386f_1863274cuda3std6ranges3__45__cpo4prevE,(_ZN41_INTERNAL_07344609_4_k_cu_b162386f_1863274cuda3std6ranges3__45__cpo9iter_moveE - _ZN41_INTERNAL_07344609_4_k_cu_b162386f_1863274cuda3std6ranges3__45__cpo4prevE)
_ZN41_INTERNAL_07344609_4_k_cu_b162386f_1863274cuda3std6ranges3__45__cpo4prevE:
	.zero		1
	.type		_ZN41_INTERNAL_07344609_4_k_cu_b162386f_1863274cuda3std6ranges3__45__cpo9iter_moveE,@object
	.size		_ZN41_INTERNAL_07344609_4_k_cu_b162386f_1863274cuda3std6ranges3__45__cpo9iter_moveE,(_ZN41_INTERNAL_07344609_4_k_cu_b162386f_1863276thrust24THRUST_300001_SM_1000_NS6system6detail10sequential3seqE - _ZN41_INTERNAL_07344609_4_k_cu_b162386f_1863274cuda3std6ranges3__45__cpo9iter_moveE)
_ZN41_INTERNAL_07344609_4_k_cu_b162386f_1863274cuda3std6ranges3__45__cpo9iter_moveE:
	.zero		1
	.type		_ZN41_INTERNAL_07344609_4_k_cu_b162386f_1863276thrust24THRUST_300001_SM_1000_NS6system6detail10sequential3seqE,@object
	.size		_ZN41_INTERNAL_07344609_4_k_cu_b162386f_1863276thrust24THRUST_300001_SM_1000_NS6system6detail10sequential3seqE,(_ZN41_INTERNAL_07344609_4_k_cu_b162386f_1863276thrust24THRUST_300001_SM_1000_NS12placeholders2_9E - _ZN41_INTERNAL_07344609_4_k_cu_b162386f_1863276thrust24THRUST_300001_SM_1000_NS6system6detail10sequential3seqE)
_ZN41_INTERNAL_07344609_4_k_cu_b162386f_1863276thrust24THRUST_300001_SM_1000_NS6system6detail10sequential3seqE:
	.zero		1
	.type		_ZN41_INTERNAL_07344609_4_k_cu_b162386f_1863276thrust24THRUST_300001_SM_1000_NS12placeholders2_9E,@object
	.size		_ZN41_INTERNAL_07344609_4_k_cu_b162386f_1863276thrust24THRUST_300001_SM_1000_NS12placeholders2_9E,(_ZN41_INTERNAL_07344609_4_k_cu_b162386f_1863274cuda3std3__419piecewise_constructE - _ZN41_INTERNAL_07344609_4_k_cu_b162386f_1863276thrust24THRUST_300001_SM_1000_NS12placeholders2_9E)
_ZN41_INTERNAL_07344609_4_k_cu_b162386f_1863276thrust24THRUST_300001_SM_1000_NS12placeholders2_9E:
	.zero		1
	.type		_ZN41_INTERNAL_07344609_4_k_cu_b162386f_1863274cuda3std3__419piecewise_constructE,@object
	.size		_ZN41_INTERNAL_07344609_4_k_cu_b162386f_1863274cuda3std3__419piecewise_constructE,(_ZN41_INTERNAL_07344609_4_k_cu_b162386f_1863274cuda3std6ranges3__45__cpo5cdataE - _ZN41_INTERNAL_07344609_4_k_cu_b162386f_1863274cuda3std3__419piecewise_constructE)
_ZN41_INTERNAL_07344609_4_k_cu_b162386f_1863274cuda3std3__419piecewise_constructE:
	.zero		1
	.type		_ZN41_INTERNAL_07344609_4_k_cu_b162386f_1863274cuda3std6ranges3__45__cpo5cdataE,@object
	.size		_ZN41_INTERNAL_07344609_4_k_cu_b162386f_1863274cuda3std6ranges3__45__cpo5cdataE,(_ZN41_INTERNAL_07344609_4_k_cu_b162386f_1863276thrust24THRUST_300001_SM_1000_NS12placeholders2_1E - _ZN41_INTERNAL_07344609_4_k_cu_b162386f_1863274cuda3std6ranges3__45__cpo5cdataE)
_ZN41_INTERNAL_07344609_4_k_cu_b162386f_1863274cuda3std6ranges3__45__cpo5cdataE:
	.zero		1
	.type		_ZN41_INTERNAL_07344609_4_k_cu_b162386f_1863276thrust24THRUST_300001_SM_1000_NS12placeholders2_1E,@object
	.size		_ZN41_INTERNAL_07344609_4_k_cu_b162386f_1863276thrust24THRUST_300001_SM_1000_NS12placeholders2_1E,(_ZN41_INTERNAL_07344609_4_k_cu_b162386f_1863274cuda3std3__45__cpo3endE - _ZN41_INTERNAL_07344609_4_k_cu_b162386f_1863276thrust24THRUST_300001_SM_1000_NS12placeholders2_1E)
_ZN41_INTERNAL_07344609_4_k_cu_b162386f_1863276thrust24THRUST_300001_SM_1000_NS12placeholders2_1E:
	.zero		1
	.type		_ZN41_INTERNAL_07344609_4_k_cu_b162386f_1863274cuda3std3__45__cpo3endE,@object
	.size		_ZN41_INTERNAL_07344609_4_k_cu_b162386f_1863274cuda3std3__45__cpo3endE,(_ZN41_INTERNAL_07344609_4_k_cu_b162386f_1863274cuda3std6ranges3__45__cpo3endE - _ZN41_INTERNAL_07344609_4_k_cu_b162386f_1863274cuda3std3__45__cpo3endE)
_ZN41_INTERNAL_07344609_4_k_cu_b162386f_1863274cuda3std3__45__cpo3endE:
	.zero		1
	.type		_ZN41_INTERNAL_07344609_4_k_cu_b162386f_1863274cuda3std6ranges3__45__cpo3endE,@object
	.size		_ZN41_INTERNAL_07344609_4_k_cu_b162386f_1863274cuda3std6ranges3__45__cpo3endE,(_ZN41_INTERNAL_07344609_4_k_cu_b162386f_1863276thrust24THRUST_300001_SM_1000_NS12placeholders2_5E - _ZN41_INTERNAL_07344609_4_k_cu_b162386f_1863274cuda3std6ranges3__45__cpo3endE)
_ZN41_INTERNAL_07344609_4_k_cu_b162386f_1863274cuda3std6ranges3__45__cpo3endE:
	.zero		1
	.type		_ZN41_INTERNAL_07344609_4_k_cu_b162386f_1863276thrust24THRUST_300001_SM_1000_NS12placeholders2_5E,@object
	.size		_ZN41_INTERNAL_07344609_4_k_cu_b162386f_1863276thrust24THRUST_300001_SM_1000_NS12placeholders2_5E,(_ZN41_INTERNAL_07344609_4_k_cu_b162386f_1863274cuda3std3__45__cpo4rendE - _ZN41_INTERNAL_07344609_4_k_cu_b162386f_1863276thrust24THRUST_300001_SM_1000_NS12placeholders2_5E)
_ZN41_INTERNAL_07344609_4_k_cu_b162386f_1863276thrust24THRUST_300001_SM_1000_NS12placeholders2_5E:
	.zero		1
	.type		_ZN41_INTERNAL_07344609_4_k_cu_b162386f_1863274cuda3std3__45__cpo4rendE,@object
	.size		_ZN41_INTERNAL_07344609_4_k_cu_b162386f_1863274cuda3std3__45__cpo4rendE,(_ZN41_INTERNAL_07344609_4_k_cu_b162386f_1863274cuda3std6ranges3__45__cpo9iter_swapE - _ZN41_INTERNAL_07344609_4_k_cu_b162386f_1863274cuda3std3__45__cpo4rendE)
_ZN41_INTERNAL_07344609_4_k_cu_b162386f_1863274cuda3std3__45__cpo4rendE:
	.zero		1
	.type		_ZN41_INTERNAL_07344609_4_k_cu_b162386f_1863274cuda3std6ranges3__45__cpo9iter_swapE,@object
	.size		_ZN41_INTERNAL_07344609_4_k_cu_b162386f_1863274cuda3std6ranges3__45__cpo9iter_swapE,(_ZN41_INTERNAL_07344609_4_k_cu_b162386f_1863274cuda3std3__48unexpectE - _ZN41_INTERNAL_07344609_4_k_cu_b162386f_1863274cuda3std6ranges3__45__cpo9iter_swapE)
_ZN41_INTERNAL_07344609_4_k_cu_b162386f_1863274cuda3std6ranges3__45__cpo9iter_swapE:
	.zero		1
	.type		_ZN41_INTERNAL_07344609_4_k_cu_b162386f_1863274cuda3std3__48unexpectE,@object
	.size		_ZN41_INTERNAL_07344609_4_k_cu_b162386f_1863274cuda3std3__48unexpectE,(_ZN41_INTERNAL_07344609_4_k_cu_b162386f_1863276thrust24THRUST_300001_SM_1000_NS8cuda_cub3parE - _ZN41_INTERNAL_07344609_4_k_cu_b162386f_1863274cuda3std3__48unexpectE)
_ZN41_INTERNAL_07344609_4_k_cu_b162386f_1863274cuda3std3__48unexpectE:
	.zero		1
	.type		_ZN41_INTERNAL_07344609_4_k_cu_b162386f_1863276thrust24THRUST_300001_SM_1000_NS8cuda_cub3parE,@object
	.size		_ZN41_INTERNAL_07344609_4_k_cu_b162386f_1863276thrust24THRUST_300001_SM_1000_NS8cuda_cub3parE,(.L_38 - _ZN41_INTERNAL_07344609_4_k_cu_b162386f_1863276thrust24THRUST_300001_SM_1000_NS8cuda_cub3parE)
_ZN41_INTERNAL_07344609_4_k_cu_b162386f_1863276thrust24THRUST_300001_SM_1000_NS8cuda_cub3parE:
	.zero		1
.L_38:


//--------------------- .nv.constant0._ZN3cub18CUB_300001_SM_10006detail11EmptyKernelIvEEvv --------------------------
	.section	.nv.constant0._ZN3cub18CUB_300001_SM_10006detail11EmptyKernelIvEEvv,"a",@progbits
	.sectionflags	@""
	.align	4
.nv.constant0._ZN3cub18CUB_300001_SM_10006detail11EmptyKernelIvEEvv:
	.zero		896


//--------------------- SYMBOLS --------------------------

	.type		.nv.reservedSmem.offset0,@object
	.size		.nv.reservedSmem.offset0,0x4
